//
// Generated by NVIDIA NVVM Compiler
//
// Compiler Build ID: CL-36424714
// Cuda compilation tools, release 13.0, V13.0.88
// Based on NVVM 20.0.0
//

.version 9.0
.target sm_100
.address_size 64

	// .globl	_Z8matAdd3dPiS_S_i

.visible .entry _Z8matAdd3dPiS_S_i(
	.param .u64 .ptr .align 1 _Z8matAdd3dPiS_S_i_param_0,
	.param .u64 .ptr .align 1 _Z8matAdd3dPiS_S_i_param_1,
	.param .u64 .ptr .align 1 _Z8matAdd3dPiS_S_i_param_2,
	.param .u32 _Z8matAdd3dPiS_S_i_param_3
)
{
	.reg .pred 	%p<2>;
	.reg .b32 	%r<21>;
	.reg .b64 	%rd<11>;

	ld.param.u64 	%rd1, [_Z8matAdd3dPiS_S_i_param_0];
	ld.param.u64 	%rd2, [_Z8matAdd3dPiS_S_i_param_1];
	ld.param.u64 	%rd3, [_Z8matAdd3dPiS_S_i_param_2];
	ld.param.u32 	%r4, [_Z8matAdd3dPiS_S_i_param_3];
	mov.u32 	%r5, %ctaid.y;
	mov.u32 	%r6, %ntid.y;
	mov.u32 	%r7, %tid.y;
	mad.lo.s32 	%r1, %r5, %r6, %r7;
	mov.u32 	%r8, %ctaid.x;
	mov.u32 	%r9, %ntid.x;
	mov.u32 	%r10, %tid.x;
	mad.lo.s32 	%r2, %r8, %r9, %r10;
	mov.u32 	%r11, %ctaid.z;
	mov.u32 	%r12, %ntid.z;
	mov.u32 	%r13, %tid.z;
	mad.lo.s32 	%r3, %r11, %r12, %r13;
	max.s32 	%r14, %r1, %r2;
	max.s32 	%r15, %r3, %r14;
	setp.ge.s32 	%p1, %r15, %r4;
	@%p1 bra 	$L__BB0_2;
	cvta.to.global.u64 	%rd4, %rd1;
	cvta.to.global.u64 	%rd5, %rd2;
	cvta.to.global.u64 	%rd6, %rd3;
	mad.lo.s32 	%r16, %r4, %r3, %r1;
	mad.lo.s32 	%r17, %r16, %r4, %r2;
	mul.wide.s32 	%rd7, %r17, 4;
	add.s64 	%rd8, %rd4, %rd7;
	ld.global.u32 	%r18, [%rd8];
	add.s64 	%rd9, %rd5, %rd7;
	ld.global.u32 	%r19, [%rd9];
	add.s32 	%r20, %r19, %r18;
	add.s64 	%rd10, %rd6, %rd7;
	st.global.u32 	[%rd10], %r20;
$L__BB0_2:
	bar.sync 	0;
	ret;

}


// ===== COMPILED SASS (sm_100) =====

	.target	sm_100

	.elftype	@"ET_EXEC"


//--------------------- .note.nv.tkinfo           --------------------------
	.section	.note.nv.tkinfo,"",@"SHT_NOTE"
	.sectionflags	@"SHF_NOTE_NV_TKINFO"
	.tkinfo
        /*0018*/ 	.word	0x00000002
        /*0030*/ 	.string	""
        /*0030*/ 	.string	"ptxas"
        /*0030*/ 	.string	"Cuda compilation tools, release 13.0, V13.0.88"
        /*0030*/ 	.string	"Build cuda_13.0.r13.0/compiler.36424714_0"
        /*0030*/ 	.string	"-arch sm_100 -m 64 "



//--------------------- .note.nv.cuinfo           --------------------------
	.section	.note.nv.cuinfo,"",@"SHT_NOTE"
	.sectionflags	@"SHF_NOTE_NV_CUINFO"
        /*0018*/ 	.short	0x0002
        /*001a*/ 	.short	0x0064
        /*001c*/ 	.short	0x0082
	.zero		2


//--------------------- .nv.info                  --------------------------
	.section	.nv.info,"",@"SHT_CUDA_INFO"
	.align	4


	//----- nvinfo : EIATTR_REGCOUNT
	.align		4
        /*0000*/ 	.byte	0x04, 0x2f
        /*0002*/ 	.short	(.L_1 - .L_0)
	.align		4
.L_0:
        /*0004*/ 	.word	index@(_Z8matAdd3dPiS_S_i)
        /*0008*/ 	.word	0x0000000c


	//----- nvinfo : EIATTR_FRAME_SIZE
	.align		4
.L_1:
        /*000c*/ 	.byte	0x04, 0x11
        /*000e*/ 	.short	(.L_3 - .L_2)
	.align		4
.L_2:
        /*0010*/ 	.word	index@(_Z8matAdd3dPiS_S_i)
        /*0014*/ 	.word	0x00000000


	//----- nvinfo : EIATTR_MIN_STACK_SIZE
	.align		4
.L_3:
        /*0018*/ 	.byte	0x04, 0x12
        /*001a*/ 	.short	(.L_5 - .L_4)
	.align		4
.L_4:
        /*001c*/ 	.word	index@(_Z8matAdd3dPiS_S_i)
        /*0020*/ 	.word	0x00000000
.L_5:


//--------------------- .nv.compat                --------------------------
	.section	.nv.compat,"",@"SHT_CUDA_COMPAT_INFO"
	.align	4
        /*0000*/ 	.byte	0x02, 0x09, 0x00, 0x00, 0x02, 0x02, 0x01, 0x00, 0x02, 0x05, 0x05, 0x00, 0x03, 0x07, 0x01, 0x01
        /*0010*/ 	.byte	0x02, 0x03, 0x00, 0x00, 0x02, 0x06, 0x01, 0x00, 0x04, 0x0b, 0x08, 0x00, 0x09, 0x00, 0x00, 0x00
        /*0020*/ 	.byte	0x00, 0x00, 0x00, 0x00


//--------------------- .nv.info._Z8matAdd3dPiS_S_i --------------------------
	.section	.nv.info._Z8matAdd3dPiS_S_i,"",@"SHT_CUDA_INFO"
	.sectionflags	@""
	.align	4


	//----- nvinfo : EIATTR_CUDA_API_VERSION
	.align		4
        /*0000*/ 	.byte	0x04, 0x37
        /*0002*/ 	.short	(.L_7 - .L_6)
.L_6:
        /*0004*/ 	.word	0x00000082


	//----- nvinfo : EIATTR_KPARAM_INFO
	.align		4
.L_7:
        /*0008*/ 	.byte	0x04, 0x17
        /*000a*/ 	.short	(.L_9 - .L_8)
.L_8:
        /*000c*/ 	.word	0x00000000
        /*0010*/ 	.short	0x0003
        /*0012*/ 	.short	0x0018
        /*0014*/ 	.byte	0x00, 0xf0, 0x11, 0x00


	//----- nvinfo : EIATTR_KPARAM_INFO
	.align		4
.L_9:
        /*0018*/ 	.byte	0x04, 0x17
        /*001a*/ 	.short	(.L_11 - .L_10)
.L_10:
        /*001c*/ 	.word	0x00000000
        /*0020*/ 	.short	0x0002
        /*0022*/ 	.short	0x0010
        /*0024*/ 	.byte	0x00, 0xf5, 0x21, 0x00


	//----- nvinfo : EIATTR_KPARAM_INFO
	.align		4
.L_11:
        /*0028*/ 	.byte	0x04, 0x17
        /*002a*/ 	.short	(.L_13 - .L_12)
.L_12:
        /*002c*/ 	.word	0x00000000
        /*0030*/ 	.short	0x0001
        /*0032*/ 	.short	0x0008
        /*0034*/ 	.byte	0x00, 0xf5, 0x21, 0x00


	//----- nvinfo : EIATTR_KPARAM_INFO
	.align		4
.L_13:
        /*0038*/ 	.byte	0x04, 0x17
        /*003a*/ 	.short	(.L_15 - .L_14)
.L_14:
        /*003c*/ 	.word	0x00000000
        /*0040*/ 	.short	0x0000
        /*0042*/ 	.short	0x0000
        /*0044*/ 	.byte	0x00, 0xf5, 0x21, 0x00


	//----- nvinfo : EIATTR_SPARSE_MMA_MASK
	.align		4
.L_15:
        /*0048*/ 	.byte	0x03, 0x50
        /*004a*/ 	.short	0x0000


	//----- nvinfo : EIATTR_MAXREG_COUNT
	.align		4
        /*004c*/ 	.byte	0x03, 0x1b
        /*004e*/ 	.short	0x00ff


	//----- nvinfo : EIATTR_NUM_BARRIERS
	.align		4
        /*0050*/ 	.byte	0x02, 0x4c
        /*0052*/ 	.byte	0x01
	.zero		1


	//----- nvinfo : EIATTR_MERCURY_ISA_VERSION
	.align		4
        /*0054*/ 	.byte	0x03, 0x5f
        /*0056*/ 	.short	0x0101


	//----- nvinfo : EIATTR_VRC_CTA_INIT_COUNT
	.align		4
        /*0058*/ 	.byte	0x02, 0x4a
	.zero		1
	.zero		1


	//----- nvinfo : EIATTR_EXIT_INSTR_OFFSETS
	.align		4
        /*005c*/ 	.byte	0x04, 0x1c
        /*005e*/ 	.short	(.L_17 - .L_16)


	//   ....[0]....
.L_16:
        /*0060*/ 	.word	0x00000210


	//----- nvinfo : EIATTR_CRS_STACK_SIZE
	.align		4
.L_17:
        /*0064*/ 	.byte	0x04, 0x1e
        /*0066*/ 	.short	(.L_19 - .L_18)
.L_18:
        /*0068*/ 	.word	0x00000000


	//----- nvinfo : EIATTR_CBANK_PARAM_SIZE
	.align		4
.L_19:
        /*006c*/ 	.byte	0x03, 0x19
        /*006e*/ 	.short	0x001c


	//----- nvinfo : EIATTR_PARAM_CBANK
	.align		4
        /*0070*/ 	.byte	0x04, 0x0a
        /*0072*/ 	.short	(.L_21 - .L_20)
	.align		4
.L_20:
        /*0074*/ 	.word	index@(.nv.constant0._Z8matAdd3dPiS_S_i)
        /*0078*/ 	.short	0x0380
        /*007a*/ 	.short	0x001c


	//----- nvinfo : EIATTR_SW_WAR
	.align		4
.L_21:
        /*007c*/ 	.byte	0x04, 0x36
        /*007e*/ 	.short	(.L_23 - .L_22)
.L_22:
        /*0080*/ 	.word	0x00000008
.L_23:


//--------------------- .nv.callgraph             --------------------------
	.section	.nv.callgraph,"",@"SHT_CUDA_CALLGRAPH"
	.align	4
	.sectionentsize	8
	.align		4
        /*0000*/ 	.word	0x00000000
	.align		4
        /*0004*/ 	.word	0xffffffff
	.align		4
        /*0008*/ 	.word	0x00000000
	.align		4
        /*000c*/ 	.word	0xfffffffe
	.align		4
        /*0010*/ 	.word	0x00000000
	.align		4
        /*0014*/ 	.word	0xfffffffd
	.align		4
        /*0018*/ 	.word	0x00000000
	.align		4
        /*001c*/ 	.word	0xfffffffc


//--------------------- .text._Z8matAdd3dPiS_S_i  --------------------------
	.section	.text._Z8matAdd3dPiS_S_i,"ax",@progbits
	.align	128
        .global         _Z8matAdd3dPiS_S_i
        .type           _Z8matAdd3dPiS_S_i,@function
        .size           _Z8matAdd3dPiS_S_i,(.L_x_3 - _Z8matAdd3dPiS_S_i)
        .other          _Z8matAdd3dPiS_S_i,@"STO_CUDA_ENTRY STV_DEFAULT"
_Z8matAdd3dPiS_S_i:
.text._Z8matAdd3dPiS_S_i:
[----:B------:R-:W-:Y:S01]  /*0000*/  LDC R1, c[0x0][0x37c] ;  /* 0x0000df00ff017b82 */ /* 0x000fe20000000800 */
[----:B------:R-:W0:Y:S07]  /*0010*/  S2R R3, SR_TID.Y ;  /* 0x0000000000037919 */ /* 0x000e2e0000002200 */
[----:B------:R-:W0:Y:S01]  /*0020*/  LDC R0, c[0x0][0x364] ;  /* 0x0000d900ff007b82 */ /* 0x000e220000000800 */
[----:B------:R-:W1:Y:S01]  /*0030*/  LDCU UR7, c[0x0][0x398] ;  /* 0x00007300ff0777ac */ /* 0x000e620008000800 */
[----:B------:R-:W-:Y:S01]  /*0040*/  BSSY.RECONVERGENT B0, `(.L_x_0) ;  /* 0x000001b000007945 */ /* 0x000fe20003800200 */
[----:B------:R-:W2:Y:S01]  /*0050*/  S2R R2, SR_TID.X ;  /* 0x0000000000027919 */ /* 0x000ea20000002100 */
[----:B------:R-:W3:Y:S04]  /*0060*/  S2R R4, SR_TID.Z ;  /* 0x0000000000047919 */ /* 0x000ee80000002300 */
[----:B------:R-:W2:Y:S08]  /*0070*/  LDC R7, c[0x0][0x360] ;  /* 0x0000d800ff077b82 */ /* 0x000eb00000000800 */
[----:B------:R-:W0:Y:S08]  /*0080*/  S2UR UR4, SR_CTAID.Y ;  /* 0x00000000000479c3 */ /* 0x000e300000002600 */
[----:B------:R-:W2:Y:S08]  /*0090*/  S2UR UR5, SR_CTAID.X ;  /* 0x00000000000579c3 */ /* 0x000eb00000002500 */
[----:B------:R-:W3:Y:S08]  /*00a0*/  S2UR UR6, SR_CTAID.Z ;  /* 0x00000000000679c3 */ /* 0x000ef00000002700 */
[----:B------:R-:W3:Y:S01]  /*00b0*/  LDC R9, c[0x0][0x368] ;  /* 0x0000da00ff097b82 */ /* 0x000ee20000000800 */
[----:B0-----:R-:W-:-:S02]  /*00c0*/  IMAD R0, R0, UR4, R3 ;  /* 0x0000000400007c24 */ /* 0x001fc4000f8e0203 */
[----:B--2---:R-:W-:Y:S02]  /*00d0*/  IMAD R7, R7, UR5, R2 ;  /* 0x0000000507077c24 */ /* 0x004fe4000f8e0202 */
[----:B---3--:R-:W-:-:S05]  /*00e0*/  IMAD R9, R9, UR6, R4 ;  /* 0x0000000609097c24 */ /* 0x008fca000f8e0204 */
[----:B------:R-:W-:-:S04]  /*00f0*/  VIMNMX3 R2, R0, R7, R9, !PT ;  /* 0x000000070002720f */ /* 0x000fc80007800109 */
[----:B-1----:R-:W-:-:S13]  /*0100*/  ISETP.GE.AND P0, PT, R2, UR7, PT ;  /* 0x0000000702007c0c */ /* 0x002fda000bf06270 */
[----:B------:R-:W-:Y:S05]  /*0110*/  @P0 BRA `(.L_x_1) ;  /* 0x0000000000340947 */ /* 0x000fea0003800000 */
[----:B------:R-:W0:Y:S01]  /*0120*/  LDC.64 R2, c[0x0][0x380] ;  /* 0x0000e000ff027b82 */ /* 0x000e220000000a00 */
[----:B------:R-:W1:Y:S01]  /*0130*/  LDCU.64 UR4, c[0x0][0x358] ;  /* 0x00006b00ff0477ac */ /* 0x000e620008000a00 */
[----:B------:R-:W-:-:S04]  /*0140*/  IMAD R0, R9, UR7, R0 ;  /* 0x0000000709007c24 */ /* 0x000fc8000f8e0200 */
[----:B------:R-:W-:Y:S02]  /*0150*/  IMAD R9, R0, UR7, R7 ;  /* 0x0000000700097c24 */ /* 0x000fe4000f8e0207 */
[----:B------:R-:W2:Y:S08]  /*0160*/  LDC.64 R4, c[0x0][0x388] ;  /* 0x0000e200ff047b82 */ /* 0x000eb00000000a00 */
[----:B------:R-:W3:Y:S01]  /*0170*/  LDC.64 R6, c[0x0][0x390] ;  /* 0x0000e400ff067b82 */ /* 0x000ee20000000a00 */
[----:B0-----:R-:W-:-:S06]  /*0180*/  IMAD.WIDE R2, R9, 0x4, R2 ;  /* 0x0000000409027825 */ /* 0x001fcc00078e0202 */
[----:B-1----:R-:W4:Y:S01]  /*0190*/  LDG.E R2, desc[UR4][R2.64] ;  /* 0x0000000402027981 */ /* 0x002f22000c1e1900 */
[----:B--2---:R-:W-:-:S06]  /*01a0*/  IMAD.WIDE R4, R9, 0x4, R4 ;  /* 0x0000000409047825 */ /* 0x004fcc00078e0204 */
[----:B------:R-:W4:Y:S01]  /*01b0*/  LDG.E R5, desc[UR4][R4.64] ;  /* 0x0000000404057981 */ /* 0x000f22000c1e1900 */
[----:B---3--:R-:W-:Y:S01]  /*01c0*/  IMAD.WIDE R6, R9, 0x4, R6 ;  /* 0x0000000409067825 */ /* 0x008fe200078e0206 */
[----:B----4-:R-:W-:-:S05]  /*01d0*/  IADD3 R9, PT, PT, R2, R5, RZ ;  /* 0x0000000502097210 */ /* 0x010fca0007ffe0ff */
[----:B------:R0:W-:Y:S02]  /*01e0*/  STG.E desc[UR4][R6.64], R9 ;  /* 0x0000000906007986 */ /* 0x0001e4000c101904 */
.L_x_1:
[----:B------:R-:W-:Y:S05]  /*01f0*/  BSYNC.RECONVERGENT B0 ;  /* 0x0000000000007941 */ /* 0x000fea0003800200 */
.L_x_0:
[----:B------:R-:W-:Y:S06]  /*0200*/  BAR.SYNC.DEFER_BLOCKING 0x0 ;  /* 0x0000000000007b1d */ /* 0x000fec0000010000 */
[----:B------:R-:W-:Y:S05]  /*0210*/  EXIT ;  /* 0x000000000000794d */ /* 0x000fea0003800000 */
.L_x_2:
[----:B------:R-:W-:-:S00]  /*0220*/  BRA `(.L_x_2) ;  /* 0xfffffffc00fc7947 */ /* 0x000fc0000383ffff */
[----:B------:R-:W-:-:S00]  /*0230*/  NOP ;  /* 0x0000000000007918 */ /* 0x000fc00000000000 */
        /* <DEDUP_REMOVED lines=12> */
.L_x_3:


//--------------------- .nv.shared.reserved.0     --------------------------
	.section	.nv.shared.reserved.0,"aw",@nobits
	.weak		__nv_reservedSMEM_offset_0_alias
	.size		__nv_reservedSMEM_offset_0_alias, 0, 64
	.other		__nv_reservedSMEM_offset_0_alias,@"STO_CUDA_RESERVED_SHARED STV_DEFAULT"
__nv_reservedSMEM_offset_0_alias:
	.zero		0
	.zero		64


//--------------------- .nv.constant0._Z8matAdd3dPiS_S_i --------------------------
	.section	.nv.constant0._Z8matAdd3dPiS_S_i,"a",@progbits
	.sectionflags	@""
	.align	4
.nv.constant0._Z8matAdd3dPiS_S_i:
	.zero		924


//--------------------- SYMBOLS --------------------------

	.type		.nv.reservedSmem.offset0,@object
	.size		.nv.reservedSmem.offset0,0x4
